//
// Generated by NVIDIA NVVM Compiler
//
// Compiler Build ID: CL-36424714
// Cuda compilation tools, release 13.0, V13.0.88
// Based on NVVM 20.0.0
//

.version 9.0
.target sm_100
.address_size 64

	// .globl	_Z18micropython_kernelPi

.visible .entry _Z18micropython_kernelPi(
	.param .u64 .ptr .align 1 _Z18micropython_kernelPi_param_0
)
{
	.reg .b32 	%r<2>;
	.reg .b64 	%rd<3>;

	ld.param.u64 	%rd1, [_Z18micropython_kernelPi_param_0];
	cvta.to.global.u64 	%rd2, %rd1;
	mov.b32 	%r1, 42;
	st.global.u32 	[%rd2], %r1;
	ret;

}


// ===== COMPILED SASS (sm_100) =====

	.target	sm_100

	.elftype	@"ET_EXEC"


//--------------------- .note.nv.tkinfo           --------------------------
	.section	.note.nv.tkinfo,"",@"SHT_NOTE"
	.sectionflags	@"SHF_NOTE_NV_TKINFO"
	.tkinfo
        /*0018*/ 	.word	0x00000002
        /*0030*/ 	.string	""
        /*0030*/ 	.string	"ptxas"
        /*0030*/ 	.string	"Cuda compilation tools, release 13.0, V13.0.88"
        /*0030*/ 	.string	"Build cuda_13.0.r13.0/compiler.36424714_0"
        /*0030*/ 	.string	"-arch sm_100 -m 64 "



//--------------------- .note.nv.cuinfo           --------------------------
	.section	.note.nv.cuinfo,"",@"SHT_NOTE"
	.sectionflags	@"SHF_NOTE_NV_CUINFO"
        /*0018*/ 	.short	0x0002
        /*001a*/ 	.short	0x0064
        /*001c*/ 	.short	0x0082
	.zero		2


//--------------------- .nv.info                  --------------------------
	.section	.nv.info,"",@"SHT_CUDA_INFO"
	.align	4


	//----- nvinfo : EIATTR_REGCOUNT
	.align		4
        /*0000*/ 	.byte	0x04, 0x2f
        /*0002*/ 	.short	(.L_1 - .L_0)
	.align		4
.L_0:
        /*0004*/ 	.word	index@(_Z18micropython_kernelPi)
        /*0008*/ 	.word	0x00000008


	//----- nvinfo : EIATTR_FRAME_SIZE
	.align		4
.L_1:
        /*000c*/ 	.byte	0x04, 0x11
        /*000e*/ 	.short	(.L_3 - .L_2)
	.align		4
.L_2:
        /*0010*/ 	.word	index@(_Z18micropython_kernelPi)
        /*0014*/ 	.word	0x00000000


	//----- nvinfo : EIATTR_MIN_STACK_SIZE
	.align		4
.L_3:
        /*0018*/ 	.byte	0x04, 0x12
        /*001a*/ 	.short	(.L_5 - .L_4)
	.align		4
.L_4:
        /*001c*/ 	.word	index@(_Z18micropython_kernelPi)
        /*0020*/ 	.word	0x00000000
.L_5:


//--------------------- .nv.compat                --------------------------
	.section	.nv.compat,"",@"SHT_CUDA_COMPAT_INFO"
	.align	4
        /*0000*/ 	.byte	0x02, 0x09, 0x00, 0x00, 0x02, 0x02, 0x01, 0x00, 0x02, 0x05, 0x05, 0x00, 0x03, 0x07, 0x01, 0x01
        /*0010*/ 	.byte	0x02, 0x03, 0x00, 0x00, 0x02, 0x06, 0x01, 0x00, 0x04, 0x0b, 0x08, 0x00, 0x09, 0x00, 0x00, 0x00
        /*0020*/ 	.byte	0x00, 0x00, 0x00, 0x00


//--------------------- .nv.info._Z18micropython_kernelPi --------------------------
	.section	.nv.info._Z18micropython_kernelPi,"",@"SHT_CUDA_INFO"
	.sectionflags	@""
	.align	4


	//----- nvinfo : EIATTR_CUDA_API_VERSION
	.align		4
        /*0000*/ 	.byte	0x04, 0x37
        /*0002*/ 	.short	(.L_7 - .L_6)
.L_6:
        /*0004*/ 	.word	0x00000082


	//----- nvinfo : EIATTR_KPARAM_INFO
	.align		4
.L_7:
        /*0008*/ 	.byte	0x04, 0x17
        /*000a*/ 	.short	(.L_9 - .L_8)
.L_8:
        /*000c*/ 	.word	0x00000000
        /*0010*/ 	.short	0x0000
        /*0012*/ 	.short	0x0000
        /*0014*/ 	.byte	0x00, 0xf5, 0x21, 0x00


	//----- nvinfo : EIATTR_SPARSE_MMA_MASK
	.align		4
.L_9:
        /*0018*/ 	.byte	0x03, 0x50
        /*001a*/ 	.short	0x0000


	//----- nvinfo : EIATTR_MAXREG_COUNT
	.align		4
        /*001c*/ 	.byte	0x03, 0x1b
        /*001e*/ 	.short	0x00ff


	//----- nvinfo : EIATTR_MERCURY_ISA_VERSION
	.align		4
        /*0020*/ 	.byte	0x03, 0x5f
        /*0022*/ 	.short	0x0101


	//----- nvinfo : EIATTR_VRC_CTA_INIT_COUNT
	.align		4
        /*0024*/ 	.byte	0x02, 0x4a
	.zero		1
	.zero		1


	//----- nvinfo : EIATTR_EXIT_INSTR_OFFSETS
	.align		4
        /*0028*/ 	.byte	0x04, 0x1c
        /*002a*/ 	.short	(.L_11 - .L_10)


	//   ....[0]....
.L_10:
        /*002c*/ 	.word	0x00000050


	//----- nvinfo : EIATTR_CBANK_PARAM_SIZE
	.align		4
.L_11:
        /*0030*/ 	.byte	0x03, 0x19
        /*0032*/ 	.short	0x0008


	//----- nvinfo : EIATTR_PARAM_CBANK
	.align		4
        /*0034*/ 	.byte	0x04, 0x0a
        /*0036*/ 	.short	(.L_13 - .L_12)
	.align		4
.L_12:
        /*0038*/ 	.word	index@(.nv.constant0._Z18micropython_kernelPi)
        /*003c*/ 	.short	0x0380
        /*003e*/ 	.short	0x0008


	//----- nvinfo : EIATTR_SW_WAR
	.align		4
.L_13:
        /*0040*/ 	.byte	0x04, 0x36
        /*0042*/ 	.short	(.L_15 - .L_14)
.L_14:
        /*0044*/ 	.word	0x00000008
.L_15:


//--------------------- .nv.callgraph             --------------------------
	.section	.nv.callgraph,"",@"SHT_CUDA_CALLGRAPH"
	.align	4
	.sectionentsize	8
	.align		4
        /*0000*/ 	.word	0x00000000
	.align		4
        /*0004*/ 	.word	0xffffffff
	.align		4
        /*0008*/ 	.word	0x00000000
	.align		4
        /*000c*/ 	.word	0xfffffffe
	.align		4
        /*0010*/ 	.word	0x00000000
	.align		4
        /*0014*/ 	.word	0xfffffffd
	.align		4
        /*0018*/ 	.word	0x00000000
	.align		4
        /*001c*/ 	.word	0xfffffffc


//--------------------- .text._Z18micropython_kernelPi --------------------------
	.section	.text._Z18micropython_kernelPi,"ax",@progbits
	.align	128
        .global         _Z18micropython_kernelPi
        .type           _Z18micropython_kernelPi,@function
        .size           _Z18micropython_kernelPi,(.L_x_1 - _Z18micropython_kernelPi)
        .other          _Z18micropython_kernelPi,@"STO_CUDA_ENTRY STV_DEFAULT"
_Z18micropython_kernelPi:
.text._Z18micropython_kernelPi:
[----:B------:R-:W-:Y:S08]  /*0000*/  LDC R1, c[0x0][0x37c] ;  /* 0x0000df00ff017b82 */ /* 0x000ff00000000800 */
[----:B------:R-:W0:Y:S01]  /*0010*/  LDC.64 R2, c[0x0][0x380] ;  /* 0x0000e000ff027b82 */ /* 0x000e220000000a00 */
[----:B------:R-:W0:Y:S01]  /*0020*/  LDCU.64 UR4, c[0x0][0x358] ;  /* 0x00006b00ff0477ac */ /* 0x000e220008000a00 */
[----:B------:R-:W-:-:S05]  /*0030*/  HFMA2 R5, -RZ, RZ, 0, 2.50339508056640625e-06 ;  /* 0x0000002aff057431 */ /* 0x000fca00000001ff */
[----:B0-----:R-:W-:Y:S01]  /*0040*/  STG.E desc[UR4][R2.64], R5 ;  /* 0x0000000502007986 */ /* 0x001fe2000c101904 */
[----:B------:R-:W-:Y:S05]  /*0050*/  EXIT ;  /* 0x000000000000794d */ /* 0x000fea0003800000 */
.L_x_0:
[----:B------:R-:W-:-:S00]  /*0060*/  BRA `(.L_x_0) ;  /* 0xfffffffc00fc7947 */ /* 0x000fc0000383ffff */
[----:B------:R-:W-:-:S00]  /*0070*/  NOP ;  /* 0x0000000000007918 */ /* 0x000fc00000000000 */
        /* <DEDUP_REMOVED lines=8> */
.L_x_1:


//--------------------- .nv.shared.reserved.0     --------------------------
	.section	.nv.shared.reserved.0,"aw",@nobits
	.weak		__nv_reservedSMEM_offset_0_alias
	.size		__nv_reservedSMEM_offset_0_alias, 0, 64
	.other		__nv_reservedSMEM_offset_0_alias,@"STO_CUDA_RESERVED_SHARED STV_DEFAULT"
__nv_reservedSMEM_offset_0_alias:
	.zero		0
	.zero		64


//--------------------- .nv.constant0._Z18micropython_kernelPi --------------------------
	.section	.nv.constant0._Z18micropython_kernelPi,"a",@progbits
	.sectionflags	@""
	.align	4
.nv.constant0._Z18micropython_kernelPi:
	.zero		904


//--------------------- SYMBOLS --------------------------

	.type		.nv.reservedSmem.offset0,@object
	.size		.nv.reservedSmem.offset0,0x4
